	.headerflags	@"EF_CUDA_TEXMODE_UNIFIED EF_CUDA_64BIT_ADDRESS EF_CUDA_ACCELERATORS EF_CUDA_SM90 EF_CUDA_VIRTUAL_SM(EF_CUDA_SM90)"
	.elftype	@"ET_EXEC"


//--------------------- .nv.info                  --------------------------
	.section	.nv.info,"",@"SHT_CUDA_INFO"
	.align	4


	//----- nvinfo : EIATTR_REGCOUNT
	.align		4
        /*0000*/ 	.byte	0x04, 0x2f
        /*0002*/ 	.short	(.L_1 - .L_0)
	.align		4
.L_0:
        /*0004*/ 	.word	index@(triton_mm)
        /*0008*/ 	.word	0x00000028


	//----- nvinfo : EIATTR_MIN_STACK_SIZE
	.align		4
.L_1:
        /*000c*/ 	.byte	0x04, 0x12
        /*000e*/ 	.short	(.L_3 - .L_2)
	.align		4
.L_2:
        /*0010*/ 	.word	index@(triton_mm)
        /*0014*/ 	.word	0x00000000


	//----- nvinfo : EIATTR_FRAME_SIZE
	.align		4
.L_3:
        /*0018*/ 	.byte	0x04, 0x11
        /*001a*/ 	.short	(.L_5 - .L_4)
	.align		4
.L_4:
        /*001c*/ 	.word	index@(triton_mm)
        /*0020*/ 	.word	0x00000000


	//----- nvinfo : EIATTR_MIN_STACK_SIZE
	.align		4
.L_5:
        /*0024*/ 	.byte	0x04, 0x12
        /*0026*/ 	.short	(.L_7 - .L_6)
	.align		4
.L_6:
        /*0028*/ 	.word	index@(triton_mm)
        /*002c*/ 	.word	0x00000000
.L_7:


//--------------------- .nv.info.triton_mm        --------------------------
	.section	.nv.info.triton_mm,"",@"SHT_CUDA_INFO"
	.sectionflags	@""
	.align	4


	//----- nvinfo : EIATTR_CUDA_API_VERSION
	.align		4
        /*0000*/ 	.byte	0x04, 0x37
        /*0002*/ 	.short	(.L_9 - .L_8)
.L_8:
        /*0004*/ 	.word	0x0000007c


	//----- nvinfo : EIATTR_KPARAM_INFO
	.align		4
.L_9:
        /*0008*/ 	.byte	0x04, 0x17
        /*000a*/ 	.short	(.L_11 - .L_10)
.L_10:
        /*000c*/ 	.word	0x00000000
        /*0010*/ 	.short	0x0002
        /*0012*/ 	.short	0x0010
        /*0014*/ 	.byte	0x00, 0xf0, 0x21, 0x00


	//----- nvinfo : EIATTR_KPARAM_INFO
	.align		4
.L_11:
        /*0018*/ 	.byte	0x04, 0x17
        /*001a*/ 	.short	(.L_13 - .L_12)
.L_12:
        /*001c*/ 	.word	0x00000000
        /*0020*/ 	.short	0x0001
        /*0022*/ 	.short	0x0008
        /*0024*/ 	.byte	0x00, 0xf0, 0x21, 0x00


	//----- nvinfo : EIATTR_KPARAM_INFO
	.align		4
.L_13:
        /*0028*/ 	.byte	0x04, 0x17
        /*002a*/ 	.short	(.L_15 - .L_14)
.L_14:
        /*002c*/ 	.word	0x00000000
        /*0030*/ 	.short	0x0000
        /*0032*/ 	.short	0x0000
        /*0034*/ 	.byte	0x00, 0xf0, 0x21, 0x00


	//----- nvinfo : EIATTR_SPARSE_MMA_MASK
	.align		4
.L_15:
        /*0038*/ 	.byte	0x03, 0x50
        /*003a*/ 	.short	0x0000


	//----- nvinfo : EIATTR_MAXREG_COUNT
	.align		4
        /*003c*/ 	.byte	0x03, 0x1b
        /*003e*/ 	.short	0x00ff


	//----- nvinfo : EIATTR_EXIT_INSTR_OFFSETS
	.align		4
        /*0040*/ 	.byte	0x04, 0x1c
        /*0042*/ 	.short	(.L_17 - .L_16)


	//   ....[0]....
.L_16:
        /*0044*/ 	.word	0x00001cd0


	//   ....[1]....
        /*0048*/ 	.word	0x00001d20


	//----- nvinfo : EIATTR_MAX_THREADS
	.align		4
.L_17:
        /*004c*/ 	.byte	0x04, 0x05
        /*004e*/ 	.short	(.L_19 - .L_18)
.L_18:
        /*0050*/ 	.word	0x00000080
        /*0054*/ 	.word	0x00000001
        /*0058*/ 	.word	0x00000001


	//----- nvinfo : EIATTR_CBANK_PARAM_SIZE
	.align		4
.L_19:
        /*005c*/ 	.byte	0x03, 0x19
        /*005e*/ 	.short	0x0018


	//----- nvinfo : EIATTR_PARAM_CBANK
	.align		4
        /*0060*/ 	.byte	0x04, 0x0a
        /*0062*/ 	.short	(.L_21 - .L_20)
	.align		4
.L_20:
        /*0064*/ 	.word	index@(.nv.constant0.triton_mm)
        /*0068*/ 	.short	0x0210
        /*006a*/ 	.short	0x0018


	//----- nvinfo : EIATTR_SW_WAR
	.align		4
.L_21:
        /*006c*/ 	.byte	0x04, 0x36
        /*006e*/ 	.short	(.L_23 - .L_22)
.L_22:
        /*0070*/ 	.word	0x00000008
.L_23:


//--------------------- .nv.callgraph             --------------------------
	.section	.nv.callgraph,"",@"SHT_CUDA_CALLGRAPH"
	.align	4
	.sectionentsize	8
	.align		4
        /*0000*/ 	.word	0x00000000
	.align		4
        /*0004*/ 	.word	0xffffffff
	.align		4
        /*0008*/ 	.word	0x00000000
	.align		4
        /*000c*/ 	.word	0xfffffffe
	.align		4
        /*0010*/ 	.word	0x00000000
	.align		4
        /*0014*/ 	.word	0xfffffffd
	.align		4
        /*0018*/ 	.word	0x00000000
	.align		4
        /*001c*/ 	.word	0xfffffffc


//--------------------- .text.triton_mm           --------------------------
	.section	.text.triton_mm,"ax",@progbits
	.sectionflags	@"SHF_BARRIERS=1"
	.align	128
        .global         triton_mm
        .type           triton_mm,@function
        .size           triton_mm,(.L_x_2 - triton_mm)
        .other          triton_mm,@"STO_CUDA_ENTRY STV_DEFAULT"
triton_mm:
.text.triton_mm:
[----:B------:R-:W1:Y:S02]  /*0000*/  LDC R1, c[0x0][0x28] ;  /* 0x00000a00ff017b82 */ /* 0x000e640000000800 */
[----:B------:R-:W2:Y:S01]  /*0010*/  S2UR UR18, SR_CTAID.X ;  /* 0x00000000001279c3 */ /* 0x000ea20000002500 */
[----:B------:R-:W-:Y:S01]  /*0020*/  ULDC.64 UR16, c[0x0][0x208] ;  /* 0x0000820000107ab9 */ /* 0x000fe20000000a00 */
[----:B------:R-:W-:-:S06]  /*0030*/  UMOV UR13, 0xffffffe0 ;  /* 0xffffffe0000d7882 */ /* 0x000fcc0000000000 */
[----:B------:R-:W3:Y:S01]  /*0040*/  LDC.64 R6, c[0x0][0x218] ;  /* 0x00008600ff067b82 */ /* 0x000ee20000000a00 */
[----:B--2---:R-:W-:-:S04]  /*0050*/  UIMAD.WIDE UR4, UR18, 0x2aaaaaab, URZ ;  /* 0x2aaaaaab120478a5 */ /* 0x004fc8000f8e023f */
[----:B------:R-:W-:-:S03]  /*0060*/  USHF.R.U32.HI UR6, URZ, 0x1f, UR5 ;  /* 0x0000001f3f067899 */ /* 0x000fc60008011605 */
[----:B------:R-:W-:Y:S01]  /*0070*/  UMOV UR4, 0xfffffff8 ;  /* 0xfffffff800047882 */ /* 0x000fe20000000000 */
[----:B------:R-:W-:-:S04]  /*0080*/  ULEA.HI.SX32 UR6, UR5, UR6, 0x1a ;  /* 0x0000000605067291 */ /* 0x000fc8000f8fd23f */
[----:B------:R-:W-:Y:S02]  /*0090*/  UIMAD UR4, UR6, UR4, 0x1 ;  /* 0x00000001060474a4 */ /* 0x000fe4000f8e0204 */
[----:B------:R-:W-:Y:S02]  /*00a0*/  UIMAD UR11, UR6, -0x180, UR18 ;  /* 0xfffffe80060b78a4 */ /* 0x000fe4000f8e0212 */
[----:B------:R-:W-:-:S04]  /*00b0*/  UISETP.LT.AND UP0, UPT, UR4, 0x8, UPT ;  /* 0x000000080400788c */ /* 0x000fc8000bf01270 */
[----:B------:R-:W-:Y:S01]  /*00c0*/  USEL UR10, UR4, 0x8, UP0 ;  /* 0x00000008040a7887 */ /* 0x000fe20008000000 */
[----:B------:R-:W-:Y:S02]  /*00d0*/  IMAD.U32 R4, RZ, RZ, UR11 ;  /* 0x0000000bff047e24 */ /* 0x000fe4000f8e00ff */
[----:B------:R-:W-:Y:S01]  /*00e0*/  UMOV UR4, URZ ;  /* 0x0000003f00047c82 */ /* 0x000fe20008000000 */
[----:B------:R-:W-:Y:S02]  /*00f0*/  ULOP3.LUT UR11, UR11, UR10, URZ, 0x3c, !UPT ;  /* 0x0000000a0b0b7292 */ /* 0x000fe4000f8e3c3f */
[----:B------:R-:W-:Y:S01]  /*0100*/  IMAD.U32 R3, RZ, RZ, UR10 ;  /* 0x0000000aff037e24 */ /* 0x000fe2000f8e00ff */
[----:B------:R-:W-:-:S04]  /*0110*/  IABS R4, R4 ;  /* 0x0000000400047213 */ /* 0x000fc80000000000 */
[-C--:B------:R-:W-:Y:S02]  /*0120*/  IABS R0, R3.reuse ;  /* 0x0000000300007213 */ /* 0x080fe40000000000 */
[----:B------:R-:W-:Y:S02]  /*0130*/  IABS R3, R3 ;  /* 0x0000000300037213 */ /* 0x000fe40000000000 */
[----:B------:R-:W-:Y:S02]  /*0140*/  R2UR UR19, R0 ;  /* 0x00000000001372ca */ /* 0x000fe400000e0000 */
[----:B------:R-:W-:Y:S02]  /*0150*/  R2UR UR12, R4 ;  /* 0x00000000040c72ca */ /* 0x000fe400000e0000 */
[----:B------:R-:W2:Y:S09]  /*0160*/  LDC.64 R4, c[0x0][0x210] ;  /* 0x00008400ff047b82 */ /* 0x000eb20000000a00 */
[----:B------:R-:W4:Y:S08]  /*0170*/  I2F.RP R0, UR19 ;  /* 0x0000001300007d06 */ /* 0x000f300008209400 */
[----:B----4-:R-:W4:Y:S02]  /*0180*/  MUFU.RCP R0, R0 ;  /* 0x0000000000007308 */ /* 0x010f240000001000 */
[----:B----4-:R-:W-:-:S02]  /*0190*/  VIADD R2, R0, 0xffffffe ;  /* 0x0ffffffe00027836 */ /* 0x010fc40000000000 */
[----:B------:R-:W-:-:S04]  /*01a0*/  IMAD.MOV R0, RZ, RZ, -R3 ;  /* 0x000000ffff007224 */ /* 0x000fc800078e0a03 */
[----:B------:R-:W4:Y:S02]  /*01b0*/  F2I.FTZ.U32.TRUNC.NTZ R2, R2 ;  /* 0x0000000200027305 */ /* 0x000f24000021f000 */
[----:B----4-:R-:W-:-:S13]  /*01c0*/  R2UR UR5, R2 ;  /* 0x00000000020572ca */ /* 0x010fda00000e0000 */
[----:B------:R-:W-:-:S04]  /*01d0*/  UIADD3 UR8, URZ, -UR5, URZ ;  /* 0x800000053f087290 */ /* 0x000fc8000fffe03f */
[----:B------:R-:W-:-:S04]  /*01e0*/  UIMAD UR8, UR8, UR19, URZ ;  /* 0x00000013080872a4 */ /* 0x000fc8000f8e023f */
[----:B------:R-:W-:Y:S01]  /*01f0*/  UIMAD.WIDE.U32 UR8, UR5, UR8, UR4 ;  /* 0x00000008050872a5 */ /* 0x000fe2000f8e0004 */
[----:B------:R-:W-:Y:S02]  /*0200*/  R2UR UR5, R0 ;  /* 0x00000000000572ca */ /* 0x000fe400000e0000 */
[----:B------:R-:W4:Y:S04]  /*0210*/  S2R R0, SR_TID.X ;  /* 0x0000000000007919 */ /* 0x000f280000002100 */
[----:B------:R-:W-:Y:S02]  /*0220*/  UMOV UR7, UR9 ;  /* 0x0000000900077c82 */ /* 0x000fe40008000000 */
[----:B------:R-:W-:Y:S02]  /*0230*/  UIMAD.WIDE.U32 UR8, UR7, UR12, URZ ;  /* 0x0000000c070872a5 */ /* 0x000fe4000f8e003f */
[----:B------:R-:W-:-:S03]  /*0240*/  ULOP3.LUT UR8, URZ, UR10, URZ, 0x33, !UPT ;  /* 0x0000000a3f087292 */ /* 0x000fc6000f8e333f */
[----:B------:R-:W-:-:S03]  /*0250*/  UIMAD UR4, UR9, UR5, UR12 ;  /* 0x00000005090472a4 */ /* 0x000fc6000f8e020c */
[----:B------:R-:W-:Y:S01]  /*0260*/  UMOV UR12, 0x3 ;  /* 0x00000003000c7882 */ /* 0x000fe20000000000 */
[----:B------:R-:W-:-:S11]  /*0270*/  UISETP.GT.U32.AND UP1, UPT, UR19, UR4, UPT ;  /* 0x000000041300728c */ /* 0x000fd6000bf24070 */
[----:B------:R-:W-:Y:S02]  /*0280*/  @!UP1 UIADD3 UR4, UR4, -UR19, URZ ;  /* 0x8000001304049290 */ /* 0x000fe4000fffe03f */
[----:B------:R-:W-:Y:S02]  /*0290*/  @!UP1 UIADD3 UR9, UR9, 0x1, URZ ;  /* 0x0000000109099890 */ /* 0x000fe4000fffe03f */
[----:B------:R-:W-:Y:S02]  /*02a0*/  UISETP.GE.U32.AND UP0, UPT, UR4, UR19, UPT ;  /* 0x000000130400728c */ /* 0x000fe4000bf06070 */
[----:B------:R-:W-:Y:S01]  /*02b0*/  UISETP.GE.AND UP1, UPT, UR11, URZ, UPT ;  /* 0x0000003f0b00728c */ /* 0x000fe2000bf26270 */
[--C-:B----4-:R-:W-:Y:S02]  /*02c0*/  SHF.R.U32.HI R26, RZ, 0x2, R0.reuse ;  /* 0x00000002ff1a7819 */ /* 0x110fe40000011600 */
[----:B------:R-:W-:Y:S02]  /*02d0*/  SHF.R.U32.HI R21, RZ, 0x5, R0 ;  /* 0x00000005ff157819 */ /* 0x000fe40000011600 */
[----:B------:R-:W-:Y:S01]  /*02e0*/  SGXT.U32 R26, R26, 0x5 ;  /* 0x000000051a1a781a */ /* 0x000fe20000000000 */
[----:B------:R-:W4:Y:S01]  /*02f0*/  S2UR UR4, SR_CgaCtaId ;  /* 0x00000000000479c3 */ /* 0x000f220000008800 */
[----:B------:R-:W-:-:S02]  /*0300*/  SGXT.U32 R21, R21, 0x2 ;  /* 0x000000021515781a */ /* 0x000fc40000000000 */
[----:B------:R-:W-:Y:S01]  /*0310*/  @UP0 UIADD3 UR9, UR9, 0x1, URZ ;  /* 0x0000000109090890 */ /* 0x000fe2000fffe03f */
[----:B------:R-:W-:Y:S01]  /*0320*/  LOP3.LUT R25, R26, 0x20, RZ, 0xfc, !PT ;  /* 0x000000201a197812 */ /* 0x000fe200078efcff */
[----:B------:R-:W-:Y:S01]  /*0330*/  UISETP.NE.AND UP0, UPT, UR10, URZ, UPT ;  /* 0x0000003f0a00728c */ /* 0x000fe2000bf05270 */
[--C-:B------:R-:W-:Y:S01]  /*0340*/  SHF.R.U32.HI R14, RZ, 0x1, R0.reuse ;  /* 0x00000001ff0e7819 */ /* 0x100fe20000011600 */
[----:B------:R-:W-:Y:S01]  /*0350*/  @!UP1 UIADD3 UR9, -UR9, URZ, URZ ;  /* 0x0000003f09099290 */ /* 0x000fe2000fffe13f */
[----:B------:R-:W-:Y:S01]  /*0360*/  LOP3.LUT R24, R0, 0x7, RZ, 0xc0, !PT ;  /* 0x0000000700187812 */ /* 0x000fe200078ec0ff */
[----:B------:R-:W-:Y:S01]  /*0370*/  UMOV UR10, 0x400 ;  /* 0x00000400000a7882 */ /* 0x000fe20000000000 */
[----:B------:R-:W-:Y:S01]  /*0380*/  SHF.R.U32.HI R23, RZ, 0x3, R0 ;  /* 0x00000003ff177819 */ /* 0x000fe20000011600 */
[----:B------:R-:W-:-:S03]  /*0390*/  USEL UR9, UR8, UR9, !UP0 ;  /* 0x0000000908097287 */ /* 0x000fc6000c000000 */
[----:B------:R-:W-:Y:S01]  /*03a0*/  SGXT.U32 R23, R23, 0x2 ;  /* 0x000000021717781a */ /* 0x000fe20000000000 */
[----:B------:R-:W-:-:S06]  /*03b0*/  USHF.L.U32 UR9, UR9, 0x6, URZ ;  /* 0x0000000609097899 */ /* 0x000fcc000800063f */
[----:B------:R-:W-:Y:S01]  /*03c0*/  IMAD.U32 R3, RZ, RZ, UR9 ;  /* 0x00000009ff037e24 */ /* 0x000fe2000f8e00ff */
[----:B------:R-:W-:Y:S01]  /*03d0*/  LOP3.LUT R2, R26, UR9, RZ, 0xfc, !PT ;  /* 0x000000091a027c12 */ /* 0x000fe2000f8efcff */
[----:B----4-:R-:W-:-:S03]  /*03e0*/  UPRMT UR10, UR4, 0x654, UR10 ;  /* 0x00000654040a7896 */ /* 0x010fc6000800000a */
[----:B------:R-:W-:Y:S01]  /*03f0*/  LOP3.LUT R8, R3, 0x20, R26, 0xfe, !PT ;  /* 0x0000002003087812 */ /* 0x000fe200078efe1a */
[----:B------:R-:W-:Y:S01]  /*0400*/  IMAD.HI R9, R2, 0x2aaaaaab, RZ ;  /* 0x2aaaaaab02097827 */ /* 0x000fe200078e02ff */
[----:B------:R-:W-:Y:S01]  /*0410*/  UIADD3 UR11, UR10, 0x1000, URZ ;  /* 0x000010000a0b7890 */ /* 0x000fe2000fffe03f */
[----:B------:R-:W-:Y:S02]  /*0420*/  UMOV UR4, URZ ;  /* 0x0000003f00047c82 */ /* 0x000fe40008000000 */
[----:B------:R-:W-:Y:S01]  /*0430*/  IMAD.SHL.U32 R3, R0, 0x8, RZ ;  /* 0x0000000800037824 */ /* 0x000fe200078e00ff */
[----:B------:R-:W-:Y:S01]  /*0440*/  SHF.R.U32.HI R10, RZ, 0x1f, R9 ;  /* 0x0000001fff0a7819 */ /* 0x000fe20000011609 */
[----:B------:R-:W-:Y:S01]  /*0450*/  IMAD.HI R11, R8, 0x2aaaaaab, RZ ;  /* 0x2aaaaaab080b7827 */ /* 0x000fe200078e02ff */
[----:B------:R-:W-:Y:S01]  /*0460*/  UMOV UR15, UR10 ;  /* 0x0000000a000f7c82 */ /* 0x000fe20008000000 */
[----:B------:R-:W-:Y:S01]  /*0470*/  UMOV UR14, UR11 ;  /* 0x0000000b000e7c82 */ /* 0x000fe20008000000 */
[----:B------:R-:W-:-:S02]  /*0480*/  LOP3.LUT R13, R3, 0x18, R0, 0x48, !PT ;  /* 0x00000018030d7812 */ /* 0x000fc400078e4800 */
[----:B------:R-:W-:Y:S02]  /*0490*/  SHF.R.U32.HI R12, RZ, 0x1f, R11 ;  /* 0x0000001fff0c7819 */ /* 0x000fe4000001160b */
[----:B------:R-:W-:Y:S01]  /*04a0*/  LEA.HI R9, R9, R10, RZ, 0x17 ;  /* 0x0000000a09097211 */ /* 0x000fe200078fb8ff */
[--C-:B------:R-:W-:Y:S01]  /*04b0*/  IMAD R26, R26, 0x20, R13.reuse ;  /* 0x000000201a1a7824 */ /* 0x100fe200078e020d */
[----:B------:R-:W-:Y:S01]  /*04c0*/  LEA.HI R11, R11, R12, RZ, 0x17 ;  /* 0x0000000c0b0b7211 */ /* 0x000fe200078fb8ff */
[----:B------:R-:W-:Y:S01]  /*04d0*/  IMAD R25, R25, 0x20, R13 ;  /* 0x0000002019197824 */ /* 0x000fe200078e020d */
[----:B------:R-:W-:Y:S01]  /*04e0*/  SHF.R.U32.HI R13, RZ, 0x1, R0 ;  /* 0x00000001ff0d7819 */ /* 0x000fe20000011600 */
[----:B------:R-:W-:Y:S01]  /*04f0*/  IMAD.SHL.U32 R10, R0, 0x4, RZ ;  /* 0x00000004000a7824 */ /* 0x000fe200078e00ff */
[----:B------:R-:W-:Y:S01]  /*0500*/  LOP3.LUT R3, R3, 0x18, RZ, 0xc0, !PT ;  /* 0x0000001803037812 */ /* 0x000fe200078ec0ff */
[----:B------:R-:W-:Y:S01]  /*0510*/  IMAD R2, R9, -0xc00, R2 ;  /* 0xfffff40009027824 */ /* 0x000fe200078e0202 */
[----:B------:R-:W-:Y:S01]  /*0520*/  SHF.R.U32.HI R9, RZ, 0x3, R0 ;  /* 0x00000003ff097819 */ /* 0x000fe20000011600 */
[----:B------:R-:W-:Y:S01]  /*0530*/  IMAD R8, R11, -0xc00, R8 ;  /* 0xfffff4000b087824 */ /* 0x000fe200078e0208 */
[----:B------:R-:W-:Y:S01]  /*0540*/  LOP3.LUT R13, R10, 0x18, R13, 0x48, !PT ;  /* 0x000000180a0d7812 */ /* 0x000fe200078e480d */
[--C-:B------:R-:W-:Y:S01]  /*0550*/  IMAD R17, R2, 0xc00, R3.reuse ;  /* 0x00000c0002117824 */ /* 0x100fe200078e0203 */
[----:B------:R-:W-:Y:S01]  /*0560*/  SGXT.U32 R11, R9, 0x4 ;  /* 0x00000004090b781a */ /* 0x000fe20000000000 */
[----:B------:R-:W-:Y:S01]  /*0570*/  IMAD R3, R8, 0xc00, R3 ;  /* 0x00000c0008037824 */ /* 0x000fe200078e0203 */
[----:B------:R-:W-:Y:S01]  /*0580*/  LOP3.LUT R12, R13, 0x4, R10, 0xf8, !PT ;  /* 0x000000040d0c7812 */ /* 0x000fe200078ef80a */
[----:B---3--:R-:W-:Y:S01]  /*0590*/  IMAD.WIDE R16, R17, 0x2, R6 ;  /* 0x0000000211107825 */ /* 0x008fe200078e0206 */
[----:B------:R-:W-:-:S02]  /*05a0*/  LOP3.LUT R9, R10, 0x1c, RZ, 0xc0, !PT ;  /* 0x0000001c0a097812 */ /* 0x000fc400078ec0ff */
[----:B------:R-:W-:Y:S01]  /*05b0*/  LEA R13, R26, UR10, 0x1 ;  /* 0x0000000a1a0d7c11 */ /* 0x000fe2000f8e08ff */
[----:B------:R-:W-:Y:S01]  /*05c0*/  IMAD R11, R11, 0x20, R12 ;  /* 0x000000200b0b7824 */ /* 0x000fe200078e020c */
[----:B------:R-:W-:Y:S01]  /*05d0*/  LEA R15, R25, UR10, 0x1 ;  /* 0x0000000a190f7c11 */ /* 0x000fe2000f8e08ff */
[----:B--2---:R-:W-:Y:S01]  /*05e0*/  IMAD.WIDE.U32 R8, R9, 0x2, R4 ;  /* 0x0000000209087825 */ /* 0x004fe200078e0004 */
[----:B------:R-:W-:Y:S02]  /*05f0*/  LOP3.LUT R2, R0, 0x1f, RZ, 0xc0, !PT ;  /* 0x0000001f00027812 */ /* 0x000fe400078ec0ff */
[----:B------:R-:W-:Y:S01]  /*0600*/  LEA R27, R11, UR10, 0x1 ;  /* 0x0000000a0b1b7c11 */ /* 0x000fe2000f8e08ff */
[----:B------:R-:W-:Y:S01]  /*0610*/  IMAD.WIDE R6, R3, 0x2, R6 ;  /* 0x0000000203067825 */ /* 0x000fe200078e0206 */
[----:B------:R-:W-:Y:S02]  /*0620*/  SHF.R.U32.HI R3, RZ, 0x4, R0 ;  /* 0x00000004ff037819 */ /* 0x000fe40000011600 */
[----:B------:R-:W-:Y:S01]  /*0630*/  SHF.R.U32.HI R12, RZ, 0x3, R2 ;  /* 0x00000003ff0c7819 */ /* 0x000fe20000011602 */
[----:B------:R-:W-:Y:S01]  /*0640*/  @!PT LDS RZ, [RZ] ;  /* 0x00000000fffff984 */ /* 0x000fe20000000800 */
[----:B------:R-:W-:Y:S01]  /*0650*/  @!PT LDS RZ, [RZ] ;  /* 0x00000000fffff984 */ /* 0x000fe20000000800 */
[----:B------:R-:W-:Y:S01]  /*0660*/  @!PT LDS RZ, [RZ] ;  /* 0x00000000fffff984 */ /* 0x000fe20000000800 */
[----:B------:R-:W-:Y:S01]  /*0670*/  LDGSTS.E.64 [R27], desc[UR16][R8.64] ;  /* 0x00000000081b7fae */ /* 0x000fe2000b921a50 */
[----:B------:R-:W-:Y:S01]  /*0680*/  SGXT.U32 R3, R3, 0x1 ;  /* 0x000000010303781a */ /* 0x000fe20000000000 */
[----:B------:R-:W-:Y:S01]  /*0690*/  IMAD.SHL.U32 R11, R21, 0x8, RZ ;  /* 0x00000008150b7824 */ /* 0x000fe200078e00ff */
[----:B------:R-:W-:Y:S01]  /*06a0*/  SGXT.U32 R2, R14, 0x2 ;  /* 0x000000020e02781a */ /* 0x000fe20000000000 */
[----:B------:R-:W0:Y:S01]  /*06b0*/  LDGDEPBAR ;  /* 0x00000000000079af */ /* 0x000e220000000000 */
[----:B------:R-:W-:Y:S01]  /*06c0*/  IMAD.WIDE.U32 R4, R24, 0x8, R4 ;  /* 0x0000000818047825 */ /* 0x000fe200078e0004 */
[----:B------:R-:W-:-:S02]  /*06d0*/  IADD3 R30, P1, R16, 0x100, RZ ;  /* 0x00000100101e7810 */ /* 0x000fc40007f3e0ff */
[----:B------:R-:W-:Y:S01]  /*06e0*/  LDGSTS.E.BYPASS.128 [R13+0x1000], desc[UR16][R16.64] ;  /* 0x01000000100d7fae */ /* 0x000fe2000b901c50 */
[----:B------:R-:W-:Y:S01]  /*06f0*/  IMAD.SHL.U32 R10, R3, 0x20, RZ ;  /* 0x00000020030a7824 */ /* 0x000fe200078e00ff */
[----:B------:R-:W-:Y:S01]  /*0700*/  IADD3 R32, P0, R6, 0x100, RZ ;  /* 0x0000010006207810 */ /* 0x000fe20007f1e0ff */
[----:B------:R-:W-:Y:S01]  /*0710*/  IMAD.X R31, RZ, RZ, R17, P1 ;  /* 0x000000ffff1f7224 */ /* 0x000fe200008e0611 */
[----:B------:R-:W-:Y:S02]  /*0720*/  LDGSTS.E.BYPASS.128 [R15+0x1000], desc[UR16][R6.64] ;  /* 0x01000000060f7fae */ /* 0x000fe4000b901c50 */
[----:B------:R-:W-:Y:S01]  /*0730*/  LOP3.LUT R11, R10, R11, RZ, 0xfc, !PT ;  /* 0x0000000b0a0b7212 */ /* 0x000fe200078efcff */
[----:B------:R-:W-:Y:S01]  /*0740*/  IMAD.X R33, RZ, RZ, R7, P0 ;  /* 0x000000ffff217224 */ /* 0x000fe200000e0607 */
[----:B------:R-:W0:Y:S02]  /*0750*/  LDGDEPBAR ;  /* 0x00000000000079af */ /* 0x000e240000000000 */
[----:B------:R-:W-:Y:S01]  /*0760*/  LOP3.LUT R11, R11, 0x7, R0, 0xf8, !PT ;  /* 0x000000070b0b7812 */ /* 0x000fe200078ef800 */
[----:B------:R-:W-:Y:S04]  /*0770*/  BAR.SYNC.DEFER_BLOCKING 0x0 ;  /* 0x0000000000007b1d */ /* 0x000fe80000010000 */
[----:B------:R-:W-:-:S02]  /*0780*/  IMAD.SHL.U32 R18, R11, 0x20, RZ ;  /* 0x000000200b127824 */ /* 0x000fc400078e00ff */
[----:B------:R-:W-:Y:S01]  /*0790*/  @!PT LDS RZ, [RZ] ;  /* 0x00000000fffff984 */ /* 0x000fe20000000800 */
[----:B------:R-:W-:Y:S01]  /*07a0*/  @!PT LDS RZ, [RZ] ;  /* 0x00000000fffff984 */ /* 0x000fe20000000800 */
[----:B------:R-:W-:Y:S01]  /*07b0*/  @!PT LDS RZ, [RZ] ;  /* 0x00000000fffff984 */ /* 0x000fe20000000800 */
[----:B------:R-:W-:Y:S04]  /*07c0*/  LDGSTS.E.64 [R27+0x400], desc[UR16][R8.64+0x40] ;  /* 0x00400040081b7fae */ /* 0x000fe8000b921a50 */
[----:B------:R-:W0:Y:S04]  /*07d0*/  LDGDEPBAR ;  /* 0x00000000000079af */ /* 0x000e280000000000 */
[----:B------:R-:W-:Y:S04]  /*07e0*/  LDGSTS.E.BYPASS.128 [R13+0x2000], desc[UR16][R16.64+0x40] ;  /* 0x02000040100d7fae */ /* 0x000fe8000b901c50 */
[----:B------:R-:W-:Y:S04]  /*07f0*/  LDGSTS.E.BYPASS.128 [R15+0x2000], desc[UR16][R6.64+0x40] ;  /* 0x02000040060f7fae */ /* 0x000fe8000b901c50 */
[----:B------:R-:W0:Y:S01]  /*0800*/  LDGDEPBAR ;  /* 0x00000000000079af */ /* 0x000e220000000000 */
[----:B------:R-:W-:Y:S06]  /*0810*/  BAR.SYNC.DEFER_BLOCKING 0x0 ;  /* 0x0000000000007b1d */ /* 0x000fec0000010000 */
        /* <DEDUP_REMOVED lines=12> */
[----:B------:R2:W-:Y:S04]  /*08e0*/  LDGSTS.E.64 [R27+0xc00], desc[UR16][R8.64+0xc0] ;  /* 0x00c000c0081b7fae */ /* 0x0005e8000b921a50 */
[----:B------:R-:W0:Y:S04]  /*08f0*/  LDGDEPBAR ;  /* 0x00000000000079af */ /* 0x000e280000000000 */
[----:B------:R3:W-:Y:S04]  /*0900*/  LDGSTS.E.BYPASS.128 [R13+0x4000], desc[UR16][R16.64+0xc0] ;  /* 0x040000c0100d7fae */ /* 0x0007e8000b901c50 */
[----:B------:R4:W-:Y:S01]  /*0910*/  LDGSTS.E.BYPASS.128 [R15+0x4000], desc[UR16][R6.64+0xc0] ;  /* 0x040000c0060f7fae */ /* 0x0009e2000b901c50 */
[----:B--2---:R-:W-:-:S02]  /*0920*/  SGXT.U32 R9, R12, 0x1 ;  /* 0x000000010c09781a */ /* 0x004fc40000000000 */
[-C--:B------:R-:W-:Y:S01]  /*0930*/  LOP3.LUT R8, R3, R2.reuse, RZ, 0x3c, !PT ;  /* 0x0000000203087212 */ /* 0x080fe200078e3cff */
[----:B------:R-:W0:Y:S01]  /*0940*/  LDGDEPBAR ;  /* 0x00000000000079af */ /* 0x000e220000000000 */
[----:B------:R-:W-:Y:S01]  /*0950*/  LOP3.LUT R3, R2, 0x2, R3, 0x1e, !PT ;  /* 0x0000000202037812 */ /* 0x000fe200078e1e03 */
[C---:B------:R-:W-:Y:S01]  /*0960*/  IMAD R19, R9.reuse, 0x8, R24 ;  /* 0x0000000809137824 */ /* 0x040fe200078e0218 */
[----:B------:R-:W-:Y:S01]  /*0970*/  LOP3.LUT R9, R9, R2, RZ, 0x3c, !PT ;  /* 0x0000000209097212 */ /* 0x000fe200078e3cff */
[----:B------:R-:W-:Y:S01]  /*0980*/  IMAD.SHL.U32 R8, R8, 0x8, RZ ;  /* 0x0000000808087824 */ /* 0x000fe200078e00ff */
[----:B------:R-:W-:Y:S01]  /*0990*/  LOP3.LUT R2, R2, 0x2, R23, 0x1e, !PT ;  /* 0x0000000202027812 */ /* 0x000fe200078e1e17 */
[----:B------:R-:W-:Y:S01]  /*09a0*/  IMAD.SHL.U32 R19, R19, 0x20, RZ ;  /* 0x0000002013137824 */ /* 0x000fe200078e00ff */
[----:B---3--:R-:W-:Y:S01]  /*09b0*/  CS2R R16, SRZ ;  /* 0x0000000000107805 */ /* 0x008fe2000001ff00 */
[----:B------:R-:W-:Y:S01]  /*09c0*/  IMAD.SHL.U32 R9, R9, 0x8, RZ ;  /* 0x0000000809097824 */ /* 0x000fe200078e00ff */
[----:B----4-:R-:W-:Y:S01]  /*09d0*/  CS2R R6, SRZ ;  /* 0x0000000000067805 */ /* 0x010fe2000001ff00 */
[----:B------:R-:W-:Y:S01]  /*09e0*/  IMAD.SHL.U32 R28, R3, 0x8, RZ ;  /* 0x00000008031c7824 */ /* 0x000fe200078e00ff */
[----:B------:R-:W-:-:S02]  /*09f0*/  LOP3.LUT R22, R19, R8, RZ, 0xfc, !PT ;  /* 0x0000000813167212 */ /* 0x000fc400078efcff */
[----:B------:R-:W-:Y:S02]  /*0a00*/  LOP3.LUT R20, R18, R9, RZ, 0xfc, !PT ;  /* 0x0000000912147212 */ /* 0x000fe400078efcff */
[----:B------:R-:W-:Y:S02]  /*0a10*/  LEA R8, R22, UR10, 0x1 ;  /* 0x0000000a16087c11 */ /* 0x000fe4000f8e08ff */
[----:B------:R-:W-:Y:S02]  /*0a20*/  LEA R12, R20, UR10, 0x1 ;  /* 0x0000000a140c7c11 */ /* 0x000fe4000f8e08ff */
[----:B------:R-:W-:Y:S01]  /*0a30*/  LOP3.LUT R3, R19, R28, RZ, 0xfc, !PT ;  /* 0x0000001c13037212 */ /* 0x000fe200078efcff */
[----:B------:R-:W-:Y:S01]  /*0a40*/  IMAD.SHL.U32 R19, R2, 0x8, RZ ;  /* 0x0000000802137824 */ /* 0x000fe200078e00ff */
[----:B------:R-:W-:Y:S01]  /*0a50*/  IADD3 R28, P2, R4, 0x100, RZ ;  /* 0x00000100041c7810 */ /* 0x000fe20007f5e0ff */
[----:B------:R-:W-:-:S04]  /*0a60*/  DEPBAR.LE SB0, 0x6 ;  /* 0x000081800000791a */ /* 0x000fc80000000000 */
[----:B------:R-:W-:Y:S01]  /*0a70*/  BAR.SYNC.DEFER_BLOCKING 0x0 ;  /* 0x0000000000007b1d */ /* 0x000fe20000010000 */
[----:B------:R-:W-:Y:S01]  /*0a80*/  LOP3.LUT R2, R18, R19, RZ, 0xfc, !PT ;  /* 0x0000001312027212 */ /* 0x000fe200078efcff */
[----:B------:R-:W-:Y:S01]  /*0a90*/  IMAD.X R29, RZ, RZ, R5, P2 ;  /* 0x000000ffff1d7224 */ /* 0x000fe200010e0605 */
[----:B------:R-:W-:Y:S02]  /*0aa0*/  CS2R R4, SRZ ;  /* 0x0000000000047805 */ /* 0x000fe4000001ff00 */
[----:B------:R-:W-:Y:S01]  /*0ab0*/  CS2R R18, SRZ ;  /* 0x0000000000127805 */ /* 0x000fe2000001ff00 */
[----:B------:R-:W2:Y:S04]  /*0ac0*/  LDSM.16.M88.4 R8, [R8] ;  /* 0x000000000808783b */ /* 0x000ea80000000200 */
[----:B------:R-:W3:Y:S02]  /*0ad0*/  LDSM.16.M88.4 R12, [R12+0x1000] ;  /* 0x001000000c0c783b */ /* 0x000ee40000000200 */
.L_x_0:
[----:B-123--:R-:W-:Y:S01]  /*0ae0*/  HMMA.16816.F32.BF16 R4, R8, R12, R4 ;  /* 0x0000000c0804723c */ /* 0x00efe20000041804 */
[----:B------:R-:W-:Y:S02]  /*0af0*/  UIADD3 UR12, UR12, 0x1, URZ ;  /* 0x000000010c0c7890 */ /* 0x000fe4000fffe03f */
[----:B------:R-:W-:Y:S02]  /*0b00*/  UIADD3 UR4, UR4, 0x1, URZ ;  /* 0x0000000104047890 */ /* 0x000fe4000fffe03f */
[----:B------:R-:W-:Y:S01]  /*0b10*/  UISETP.GE.AND UP2, UPT, UR12, 0x4, UPT ;  /* 0x000000040c00788c */ /* 0x000fe2000bf46270 */
[----:B------:R-:W-:Y:S01]  /*0b20*/  HMMA.16816.F32.BF16 R8, R8, R14, R16 ;  /* 0x0000000e0808723c */ /* 0x000fe20000041810 */
[----:B------:R-:W-:Y:S02]  /*0b30*/  LEA R12, R3, UR15, 0x1 ;  /* 0x0000000f030c7c11 */ /* 0x000fe4000f8e08ff */
[----:B------:R-:W-:-:S04]  /*0b40*/  USEL UR12, UR12, URZ, !UP2 ;  /* 0x0000003f0c0c7287 */ /* 0x000fc8000d000000 */
[----:B------:R-:W-:Y:S01]  /*0b50*/  LEA R16, R2, UR14, 0x1 ;  /* 0x0000000e02107c11 */ /* 0x000fe2000f8e08ff */
[----:B------:R-:W-:Y:S01]  /*0b60*/  LDSM.16.M88.4 R12, [R12] ;  /* 0x000000000c0c783b */ /* 0x000fe20000000200 */
[----:B------:R-:W-:Y:S01]  /*0b70*/  UIADD3 UR14, UR13, 0x20, URZ ;  /* 0x000000200d0e7890 */ /* 0x000fe2000fffe03f */
[----:B------:R-:W-:-:S03]  /*0b80*/  IMAD.U32 R34, RZ, RZ, UR12 ;  /* 0x0000000cff227e24 */ /* 0x000fc6000f8e00ff */
[----:B------:R-:W1:Y:S01]  /*0b90*/  LDSM.16.M88.4 R16, [R16] ;  /* 0x000000001010783b */ /* 0x000e620000000200 */
[----:B------:R-:W-:Y:S02]  /*0ba0*/  UISETP.GE.U32.AND UP1, UPT, UR14, 0xb80, UPT ;  /* 0x00000b800e00788c */ /* 0x000fe4000bf26070 */
[----:B------:R-:W-:Y:S02]  /*0bb0*/  ULEA UR14, UR12, UR11, 0xc ;  /* 0x0000000b0c0e7291 */ /* 0x000fe4000f8e603f */
[----:B------:R-:W-:Y:S01]  /*0bc0*/  UIADD3 UR12, UR12, 0x1, URZ ;  /* 0x000000010c0c7890 */ /* 0x000fe2000fffe03f */
[----:B------:R-:W-:Y:S01]  /*0bd0*/  BAR.SYNC.DEFER_BLOCKING 0x0 ;  /* 0x0000000000007b1d */ /* 0x000fe20000010000 */
[----:B------:R-:W-:Y:S01]  /*0be0*/  PLOP3.LUT P0, PT, PT, PT, UP1, 0x80, 0x0 ;  /* 0x000000000000781c */ /* 0x000fe20003f0f018 */
[----:B------:R-:W-:Y:S01]  /*0bf0*/  UISETP.GE.AND UP1, UPT, UR4, 0x4, UPT ;  /* 0x000000040400788c */ /* 0x000fe2000bf26270 */
[----:B------:R-:W-:Y:S01]  /*0c00*/  LEA R35, R26, UR14, 0x1 ;  /* 0x0000000e1a237c11 */ /* 0x000fe2000f8e08ff */
[----:B------:R-:W-:Y:S01]  /*0c10*/  UISETP.GE.AND UP2, UPT, UR12, 0x4, UPT ;  /* 0x000000040c00788c */ /* 0x000fe2000bf46270 */
[----:B------:R-:W-:Y:S01]  /*0c20*/  LEA R37, R25, UR14, 0x1 ;  /* 0x0000000e19257c11 */ /* 0x000fe2000f8e08ff */
[----:B------:R-:W-:-:S02]  /*0c30*/  USEL UR4, UR4, URZ, !UP1 ;  /* 0x0000003f04047287 */ /* 0x000fc4000c800000 */
[----:B------:R-:W-:Y:S02]  /*0c40*/  USEL UR12, UR12, URZ, !UP2 ;  /* 0x0000003f0c0c7287 */ /* 0x000fe4000d000000 */
[----:B------:R-:W-:Y:S02]  /*0c50*/  ULEA UR14, UR4, UR10, 0xa ;  /* 0x0000000a040e7291 */ /* 0x000fe4000f8e503f */
[----:B------:R-:W-:Y:S02]  /*0c60*/  ULEA UR15, UR4, UR11, 0xc ;  /* 0x0000000b040f7291 */ /* 0x000fe4000f8e603f */
[----:B------:R-:W-:Y:S01]  /*0c70*/  UIADD3 UR4, UR4, 0x1, URZ ;  /* 0x0000000104047890 */ /* 0x000fe2000fffe03f */
[----:B-1----:R-:W-:Y:S06]  /*0c80*/  HMMA.16816.F32.BF16 R4, R12, R16, R4 ;  /* 0x000000100c04723c */ /* 0x002fec0000041804 */
[----:B------:R-:W-:Y:S01]  /*0c90*/  HMMA.16816.F32.BF16 R8, R12, R18, R8 ;  /* 0x000000120c08723c */ /* 0x000fe20000041808 */
[----:B------:R-:W-:Y:S01]  /*0ca0*/  IMAD R17, R34, 0x400, R27 ;  /* 0x0000040022117824 */ /* 0x000fe200078e021b */
[----:B------:R-:W-:-:S04]  /*0cb0*/  LEA R34, R22, UR14, 0x1 ;  /* 0x0000000e16227c11 */ /* 0x000fc8000f8e08ff */
[----:B------:R-:W-:Y:S01]  /*0cc0*/  @!PT LDS RZ, [RZ] ;  /* 0x00000000fffff984 */ /* 0x000fe20000000800 */
[----:B------:R-:W-:Y:S01]  /*0cd0*/  @!PT LDS RZ, [RZ] ;  /* 0x00000000fffff984 */ /* 0x000fe20000000800 */
[----:B------:R-:W-:Y:S01]  /*0ce0*/  @!PT LDS RZ, [RZ] ;  /* 0x00000000fffff984 */ /* 0x000fe20000000800 */
[----:B------:R-:W-:Y:S04]  /*0cf0*/  LDGSTS.E.64 [R17], desc[UR16][R28.64], !P0 ;  /* 0x000000001c117fae */ /* 0x000fe8000c121a50 */
[----:B------:R-:W0:Y:S04]  /*0d00*/  LDGDEPBAR ;  /* 0x00000000000079af */ /* 0x000e280000000000 */
[----:B------:R1:W-:Y:S04]  /*0d10*/  LDGSTS.E.BYPASS.128 [R35], desc[UR16][R30.64], !P0 ;  /* 0x000000001e237fae */ /* 0x0003e8000c101c50 */
[----:B------:R2:W-:Y:S04]  /*0d20*/  LDGSTS.E.BYPASS.128 [R37], desc[UR16][R32.64], !P0 ;  /* 0x0000000020257fae */ /* 0x0005e8000c101c50 */
[----:B------:R-:W0:Y:S01]  /*0d30*/  LDGDEPBAR ;  /* 0x00000000000079af */ /* 0x000e220000000000 */
[----:B-1----:R-:W-:Y:S01]  /*0d40*/  LEA R35, R20, UR15, 0x1 ;  /* 0x0000000f14237c11 */ /* 0x002fe2000f8e08ff */
[----:B------:R-:W-:-:S04]  /*0d50*/  DEPBAR.LE SB0, 0x6 ;  /* 0x000081800000791a */ /* 0x000fc80000000000 */
[----:B------:R-:W-:Y:S06]  /*0d60*/  BAR.SYNC.DEFER_BLOCKING 0x0 ;  /* 0x0000000000007b1d */ /* 0x000fec0000010000 */
[----:B------:R1:W-:Y:S04]  /*0d70*/  LDSM.16.M88.4 R12, [R34] ;  /* 0x00000000220c783b */ /* 0x0003e80000000200 */
[----:B------:R-:W3:Y:S01]  /*0d80*/  LDSM.16.M88.4 R16, [R35] ;  /* 0x000000002310783b */ /* 0x000ee20000000200 */
[----:B-1----:R-:W-:Y:S01]  /*0d90*/  IMAD.U32 R34, RZ, RZ, UR12 ;  /* 0x0000000cff227e24 */ /* 0x002fe2000f8e00ff */
[----:B---3--:R-:W-:Y:S06]  /*0da0*/  HMMA.16816.F32.BF16 R4, R12, R16, R4 ;  /* 0x000000100c04723c */ /* 0x008fec0000041804 */
[----:B------:R-:W-:Y:S01]  /*0db0*/  HMMA.16816.F32.BF16 R8, R12, R18, R8 ;  /* 0x000000120c08723c */ /* 0x000fe20000041808 */
[----:B------:R-:W-:-:S06]  /*0dc0*/  LEA R16, R2, UR15, 0x1 ;  /* 0x0000000f02107c11 */ /* 0x000fcc000f8e08ff */
[----:B------:R-:W-:Y:S01]  /*0dd0*/  LEA R12, R3, UR14, 0x1 ;  /* 0x0000000e030c7c11 */ /* 0x000fe2000f8e08ff */
[----:B------:R-:W-:Y:S01]  /*0de0*/  LDSM.16.M88.4 R16, [R16] ;  /* 0x000000001010783b */ /* 0x000fe20000000200 */
[----:B------:R-:W-:-:S04]  /*0df0*/  UIADD3 UR14, UR13, 0x40, URZ ;  /* 0x000000400d0e7890 */ /* 0x000fc8000fffe03f */
        /* <DEDUP_REMOVED lines=9> */
[----:B--2---:R-:W-:Y:S01]  /*0e90*/  LEA R37, R25, UR14, 0x1 ;  /* 0x0000000e19257c11 */ /* 0x004fe2000f8e08ff */
[----:B------:R-:W-:-:S02]  /*0ea0*/  USEL UR4, UR4, URZ, !UP1 ;  /* 0x0000003f04047287 */ /* 0x000fc4000c800000 */
[----:B------:R-:W-:Y:S02]  /*0eb0*/  USEL UR12, UR12, URZ, !UP2 ;  /* 0x0000003f0c0c7287 */ /* 0x000fe4000d000000 */
[----:B------:R-:W-:Y:S02]  /*0ec0*/  ULEA UR14, UR4, UR10, 0xa ;  /* 0x0000000a040e7291 */ /* 0x000fe4000f8e503f */
[----:B------:R-:W-:Y:S02]  /*0ed0*/  ULEA UR15, UR4, UR11, 0xc ;  /* 0x0000000b040f7291 */ /* 0x000fe4000f8e603f */
[----:B------:R-:W-:-:S04]  /*0ee0*/  UIADD3 UR4, UR4, 0x1, URZ ;  /* 0x0000000104047890 */ /* 0x000fc8000fffe03f */
[----:B------:R-:W-:Y:S01]  /*0ef0*/  LEA R36, R20, UR15, 0x1 ;  /* 0x0000000f14247c11 */ /* 0x000fe2000f8e08ff */
[----:B-1----:R-:W-:Y:S06]  /*0f00*/  HMMA.16816.F32.BF16 R4, R12, R16, R4 ;  /* 0x000000100c04723c */ /* 0x002fec0000041804 */
[----:B------:R-:W-:Y:S01]  /*0f10*/  HMMA.16816.F32.BF16 R8, R12, R18, R8 ;  /* 0x000000120c08723c */ /* 0x000fe20000041808 */
[----:B------:R-:W-:Y:S01]  /*0f20*/  IMAD R17, R34, 0x400, R27 ;  /* 0x0000040022117824 */ /* 0x000fe200078e021b */
[----:B------:R-:W-:-:S04]  /*0f30*/  LEA R34, R22, UR14, 0x1 ;  /* 0x0000000e16227c11 */ /* 0x000fc8000f8e08ff */
[----:B------:R-:W-:Y:S01]  /*0f40*/  @!PT LDS RZ, [RZ] ;  /* 0x00000000fffff984 */ /* 0x000fe20000000800 */
[----:B------:R-:W-:Y:S01]  /*0f50*/  @!PT LDS RZ, [RZ] ;  /* 0x00000000fffff984 */ /* 0x000fe20000000800 */
[----:B------:R-:W-:Y:S01]  /*0f60*/  @!PT LDS RZ, [RZ] ;  /* 0x00000000fffff984 */ /* 0x000fe20000000800 */
[----:B------:R1:W-:Y:S04]  /*0f70*/  LDGSTS.E.64 [R17], desc[UR16][R28.64+0x40], !P0 ;  /* 0x000000401c117fae */ /* 0x0003e8000c121a50 */
[----:B------:R-:W0:Y:S04]  /*0f80*/  LDGDEPBAR ;  /* 0x00000000000079af */ /* 0x000e280000000000 */
[----:B------:R2:W-:Y:S04]  /*0f90*/  LDGSTS.E.BYPASS.128 [R35], desc[UR16][R30.64+0x40], !P0 ;  /* 0x000000401e237fae */ /* 0x0005e8000c101c50 */
[----:B------:R3:W-:Y:S04]  /*0fa0*/  LDGSTS.E.BYPASS.128 [R37], desc[UR16][R32.64+0x40], !P0 ;  /* 0x0000004020257fae */ /* 0x0007e8000c101c50 */
[----:B------:R-:W0:Y:S01]  /*0fb0*/  LDGDEPBAR ;  /* 0x00000000000079af */ /* 0x000e220000000000 */
[----:B------:R-:W-:-:S04]  /*0fc0*/  DEPBAR.LE SB0, 0x6 ;  /* 0x000081800000791a */ /* 0x000fc80000000000 */
[----:B------:R-:W-:Y:S06]  /*0fd0*/  BAR.SYNC.DEFER_BLOCKING 0x0 ;  /* 0x0000000000007b1d */ /* 0x000fec0000010000 */
[----:B------:R4:W-:Y:S04]  /*0fe0*/  LDSM.16.M88.4 R12, [R34] ;  /* 0x00000000220c783b */ /* 0x0009e80000000200 */
[----:B-1----:R-:W1:Y:S01]  /*0ff0*/  LDSM.16.M88.4 R16, [R36] ;  /* 0x000000002410783b */ /* 0x002e620000000200 */
[----:B----4-:R-:W-:Y:S01]  /*1000*/  IMAD.U32 R34, RZ, RZ, UR12 ;  /* 0x0000000cff227e24 */ /* 0x010fe2000f8e00ff */
[----:B-1----:R-:W-:Y:S06]  /*1010*/  HMMA.16816.F32.BF16 R4, R12, R16, R4 ;  /* 0x000000100c04723c */ /* 0x002fec0000041804 */
        /* <DEDUP_REMOVED lines=12> */
[----:B--2---:R-:W-:Y:S01]  /*10e0*/  LEA R35, R26, UR14, 0x1 ;  /* 0x0000000e1a237c11 */ /* 0x004fe2000f8e08ff */
[----:B------:R-:W-:Y:S01]  /*10f0*/  UISETP.GE.AND UP2, UPT, UR12, 0x4, UPT ;  /* 0x000000040c00788c */ /* 0x000fe2000bf46270 */
[----:B---3--:R-:W-:Y:S01]  /*1100*/  LEA R37, R25, UR14, 0x1 ;  /* 0x0000000e19257c11 */ /* 0x008fe2000f8e08ff */
        /* <DEDUP_REMOVED lines=67> */
[----:B------:R-:W-:Y:S02]  /*1540*/  UIADD3 UR14, UR13, 0xa0, URZ ;  /* 0x000000a00d0e7890 */ /* 0x000fe4000fffe03f */
[----:B------:R-:W-:Y:S02]  /*1550*/  UIADD3 UR13, UR13, 0xc0, URZ ;  /* 0x000000c00d0d7890 */ /* 0x000fe4000fffe03f */
        /* <DEDUP_REMOVED lines=11> */
[----:B------:R-:W-:Y:S02]  /*1610*/  UISETP.GE.U32.AND UP1, UPT, UR13, 0xb80, UPT ;  /* 0x00000b800d00788c */ /* 0x000fe4000bf26070 */
[----:B------:R-:W-:Y:S02]  /*1620*/  ULEA UR14, UR4, UR10, 0xa ;  /* 0x0000000a040e7291 */ /* 0x000fe4000f8e503f */
[----:B------:R-:W-:Y:S02]  /*1630*/  ULEA UR15, UR4, UR11, 0xc ;  /* 0x0000000b040f7291 */ /* 0x000fe4000f8e603f */
[----:B------:R-:W-:Y:S02]  /*1640*/  USEL UR12, UR12, URZ, !UP2 ;  /* 0x0000003f0c0c7287 */ /* 0x000fe4000d000000 */
[----:B------:R-:W-:Y:S02]  /*1650*/  UIADD3 UR4, UR4, 0x1, URZ ;  /* 0x0000000104047890 */ /* 0x000fe4000fffe03f */
        /* <DEDUP_REMOVED lines=11> */
[----:B------:R3:W-:Y:S01]  /*1710*/  LDGSTS.E.BYPASS.128 [R37], desc[UR16][R32.64+0x100], !P0 ;  /* 0x0000010020257fae */ /* 0x0007e2000c101c50 */
[----:B------:R-:W-:Y:S01]  /*1720*/  PLOP3.LUT P0, PT, PT, PT, UP1, 0x80, 0x0 ;  /* 0x000000000000781c */ /* 0x000fe20003f0f018 */
[----:B------:R-:W-:-:S02]  /*1730*/  UISETP.GE.AND UP1, UPT, UR4, 0x4, UPT ;  /* 0x000000040400788c */ /* 0x000fc4000bf26270 */
[----:B------:R-:W0:Y:S02]  /*1740*/  LDGDEPBAR ;  /* 0x00000000000079af */ /* 0x000e240000000000 */
[----:B------:R-:W-:Y:S02]  /*1750*/  USEL UR4, UR4, URZ, !UP1 ;  /* 0x0000003f04047287 */ /* 0x000fe4000c800000 */
[----:B------:R-:W-:-:S06]  /*1760*/  UISETP.GE.U32.AND UP1, UPT, UR13, 0xbe0, UPT ;  /* 0x00000be00d00788c */ /* 0x000fcc000bf26070 */
[----:B------:R-:W-:Y:S01]  /*1770*/  PLOP3.LUT P1, PT, PT, PT, UP1, 0x80, 0x0 ;  /* 0x000000000000781c */ /* 0x000fe20003f2f018 */
[----:B------:R-:W-:-:S04]  /*1780*/  DEPBAR.LE SB0, 0x6 ;  /* 0x000081800000791a */ /* 0x000fc80000000000 */
[----:B------:R-:W-:Y:S06]  /*1790*/  BAR.SYNC.DEFER_BLOCKING 0x0 ;  /* 0x0000000000007b1d */ /* 0x000fec0000010000 */
[----:B------:R4:W-:Y:S04]  /*17a0*/  LDSM.16.M88.4 R12, [R34] ;  /* 0x00000000220c783b */ /* 0x0009e80000000200 */
[----:B-1----:R-:W1:Y:S01]  /*17b0*/  LDSM.16.M88.4 R16, [R36] ;  /* 0x000000002410783b */ /* 0x002e620000000200 */
[----:B----4-:R-:W-:Y:S01]  /*17c0*/  IMAD.U32 R34, RZ, RZ, UR12 ;  /* 0x0000000cff227e24 */ /* 0x010fe2000f8e00ff */
[----:B-1----:R-:W-:Y:S06]  /*17d0*/  HMMA.16816.F32.BF16 R4, R12, R16, R4 ;  /* 0x000000100c04723c */ /* 0x002fec0000041804 */
[----:B------:R-:W-:Y:S01]  /*17e0*/  HMMA.16816.F32.BF16 R8, R12, R18, R8 ;  /* 0x000000120c08723c */ /* 0x000fe20000041808 */
[----:B------:R-:W-:Y:S01]  /*17f0*/  LEA R16, R3, UR14, 0x1 ;  /* 0x0000000e03107c11 */ /* 0x000fe2000f8e08ff */
[----:B------:R-:W-:-:S05]  /*1800*/  ULEA UR14, UR12, UR11, 0xc ;  /* 0x0000000b0c0e7291 */ /* 0x000fca000f8e603f */
[----:B------:R-:W-:Y:S01]  /*1810*/  LEA R12, R2, UR15, 0x1 ;  /* 0x0000000f020c7c11 */ /* 0x000fe2000f8e08ff */
[----:B------:R-:W-:Y:S01]  /*1820*/  LDSM.16.M88.4 R16, [R16] ;  /* 0x000000001010783b */ /* 0x000fe20000000200 */
[----:B--2---:R-:W-:Y:S01]  /*1830*/  LEA R35, R26, UR14, 0x1 ;  /* 0x0000000e1a237c11 */ /* 0x004fe2000f8e08ff */
[----:B------:R-:W-:Y:S01]  /*1840*/  ULEA UR15, UR4, UR10, 0xa ;  /* 0x0000000a040f7291 */ /* 0x000fe2000f8e503f */
[----:B---3--:R-:W-:Y:S01]  /*1850*/  LEA R37, R25, UR14, 0x1 ;  /* 0x0000000e19257c11 */ /* 0x008fe2000f8e08ff */
[----:B------:R-:W-:Y:S01]  /*1860*/  ULEA UR14, UR4, UR11, 0xc ;  /* 0x0000000b040e7291 */ /* 0x000fe2000f8e603f */
[----:B------:R-:W1:Y:S05]  /*1870*/  LDSM.16.M88.4 R12, [R12] ;  /* 0x000000000c0c783b */ /* 0x000e6a0000000200 */
[----:B-1----:R-:W-:Y:S06]  /*1880*/  HMMA.16816.F32.BF16 R4, R16, R12, R4 ;  /* 0x0000000c1004723c */ /* 0x002fec0000041804 */
[----:B------:R-:W-:Y:S01]  /*1890*/  HMMA.16816.F32.BF16 R16, R16, R14, R8 ;  /* 0x0000000e1010723c */ /* 0x000fe20000041808 */
[----:B------:R-:W-:Y:S01]  /*18a0*/  IMAD R13, R34, 0x400, R27 ;  /* 0x00000400220d7824 */ /* 0x000fe200078e021b */
[----:B------:R-:W-:Y:S01]  /*18b0*/  BAR.SYNC.DEFER_BLOCKING 0x0 ;  /* 0x0000000000007b1d */ /* 0x000fe20000010000 */
[----:B------:R-:W-:-:S04]  /*18c0*/  LEA R12, R20, UR14, 0x1 ;  /* 0x0000000e140c7c11 */ /* 0x000fc8000f8e08ff */
[----:B------:R-:W-:Y:S01]  /*18d0*/  LEA R8, R22, UR15, 0x1 ;  /* 0x0000000f16087c11 */ /* 0x000fe2000f8e08ff */
[----:B------:R-:W-:Y:S01]  /*18e0*/  @!PT LDS RZ, [RZ] ;  /* 0x00000000fffff984 */ /* 0x000fe20000000800 */
[----:B------:R-:W-:Y:S01]  /*18f0*/  @!PT LDS RZ, [RZ] ;  /* 0x00000000fffff984 */ /* 0x000fe20000000800 */
[----:B------:R-:W-:Y:S01]  /*1900*/  @!PT LDS RZ, [RZ] ;  /* 0x00000000fffff984 */ /* 0x000fe20000000800 */
[----:B------:R-:W-:Y:S04]  /*1910*/  LDGSTS.E.64 [R13], desc[UR16][R28.64+0x140], !P0 ;  /* 0x000001401c0d7fae */ /* 0x000fe8000c121a50 */
[----:B------:R-:W0:Y:S04]  /*1920*/  LDGDEPBAR ;  /* 0x00000000000079af */ /* 0x000e280000000000 */
[----:B------:R-:W-:Y:S04]  /*1930*/  LDGSTS.E.BYPASS.128 [R35], desc[UR16][R30.64+0x140], !P0 ;  /* 0x000001401e237fae */ /* 0x000fe8000c101c50 */
[----:B------:R1:W-:Y:S04]  /*1940*/  LDGSTS.E.BYPASS.128 [R37], desc[UR16][R32.64+0x140], !P0 ;  /* 0x0000014020257fae */ /* 0x0003e8000c101c50 */
[----:B------:R-:W0:Y:S01]  /*1950*/  LDGDEPBAR ;  /* 0x00000000000079af */ /* 0x000e220000000000 */
[----:B-1----:R-:W-:-:S05]  /*1960*/  IADD3 R32, P0, R32, 0x180, RZ ;  /* 0x0000018020207810 */ /* 0x002fca0007f1e0ff */
[----:B------:R-:W-:Y:S01]  /*1970*/  IMAD.X R33, RZ, RZ, R33, P0 ;  /* 0x000000ffff217224 */ /* 0x000fe200000e0621 */
[----:B------:R-:W-:-:S05]  /*1980*/  IADD3 R30, P0, R30, 0x180, RZ ;  /* 0x000001801e1e7810 */ /* 0x000fca0007f1e0ff */
[----:B------:R-:W-:Y:S01]  /*1990*/  IMAD.X R31, RZ, RZ, R31, P0 ;  /* 0x000000ffff1f7224 */ /* 0x000fe200000e061f */
[----:B------:R-:W-:Y:S01]  /*19a0*/  IADD3 R28, P0, R28, 0x180, RZ ;  /* 0x000001801c1c7810 */ /* 0x000fe20007f1e0ff */
[----:B------:R-:W-:-:S04]  /*19b0*/  DEPBAR.LE SB0, 0x6 ;  /* 0x000081800000791a */ /* 0x000fc80000000000 */
[----:B------:R-:W-:Y:S01]  /*19c0*/  BAR.SYNC.DEFER_BLOCKING 0x0 ;  /* 0x0000000000007b1d */ /* 0x000fe20000010000 */
[----:B------:R-:W-:-:S05]  /*19d0*/  IMAD.X R29, RZ, RZ, R29, P0 ;  /* 0x000000ffff1d7224 */ /* 0x000fca00000e061d */
[----:B------:R-:W1:Y:S04]  /*19e0*/  LDSM.16.M88.4 R8, [R8] ;  /* 0x000000000808783b */ /* 0x000e680000000200 */
[----:B------:R-:W2:Y:S01]  /*19f0*/  LDSM.16.M88.4 R12, [R12] ;  /* 0x000000000c0c783b */ /* 0x000ea20000000200 */
[----:B------:R-:W-:Y:S05]  /*1a00*/  @!P1 BRA `(.L_x_0) ;  /* 0xfffffff000349947 */ /* 0x000fea000383ffff */
[----:B------:R-:W-:Y:S01]  /*1a10*/  IABS R2, UR18 ;  /* 0x0000001200027c13 */ /* 0x000fe20008000000 */
[----:B------:R-:W-:Y:S01]  /*1a20*/  UISETP.GE.AND UP2, UPT, UR18, URZ, UPT ;  /* 0x0000003f1200728c */ /* 0x000fe2000bf46270 */
[----:B------:R-:W-:Y:S01]  /*1a30*/  IMAD.SHL.U32 R3, R21, 0x8, RZ ;  /* 0x0000000815037824 */ /* 0x000fe200078e00ff */
[----:B------:R-:W-:-:S04]  /*1a40*/  DEPBAR.LE SB0, 0x0 ;  /* 0x000080000000791a */ /* 0x000fc80000000000 */
[----:B------:R-:W-:Y:S01]  /*1a50*/  R2UR UR4, R2 ;  /* 0x00000000020472ca */ /* 0x000fe200000e0000 */
[C---:B------:R-:W-:Y:S01]  /*1a60*/  IMAD.SHL.U32 R2, R0.reuse, 0x2, RZ ;  /* 0x0000000200027824 */ /* 0x040fe200078e00ff */
[----:B------:R-:W-:Y:S01]  /*1a70*/  F2FP.BF16.F32.PACK_AB R5, R5, R4 ;  /* 0x000000040505723e */ /* 0x000fe200000010ff */
[----:B------:R-:W-:Y:S01]  /*1a80*/  IMAD.SHL.U32 R4, R21, 0x4, RZ ;  /* 0x0000000415047824 */ /* 0x000fe200078e00ff */
[----:B------:R-:W-:Y:S01]  /*1a90*/  F2FP.BF16.F32.PACK_AB R7, R7, R6 ;  /* 0x000000060707723e */ /* 0x000fe200000010ff */
[C---:B-1----:R-:W-:Y:S01]  /*1aa0*/  IMAD.SHL.U32 R9, R0.reuse, 0x8, RZ ;  /* 0x0000000800097824 */ /* 0x042fe200078e00ff */
[----:B------:R-:W-:Y:S02]  /*1ab0*/  LOP3.LUT R3, R3, 0x6, R2, 0xf8, !PT ;  /* 0x0000000603037812 */ /* 0x000fe400078ef802 */
[----:B------:R-:W-:Y:S02]  /*1ac0*/  LOP3.LUT R2, R0, 0x1f, RZ, 0xc0, !PT ;  /* 0x0000001f00027812 */ /* 0x000fe400078ec0ff */
[----:B------:R-:W-:-:S02]  /*1ad0*/  F2FP.BF16.F32.PACK_AB R17, R17, R16 ;  /* 0x000000101111723e */ /* 0x000fc400000010ff */
[----:B------:R-:W-:Y:S01]  /*1ae0*/  SHF.R.U32.HI R2, RZ, 0x2, R2 ;  /* 0x00000002ff027819 */ /* 0x000fe20000011602 */
[----:B------:R-:W-:Y:S01]  /*1af0*/  UIMAD.WIDE.U32 UR12, UR7, UR4, URZ ;  /* 0x00000004070c72a5 */ /* 0x000fe2000f8e003f */
[----:B------:R-:W-:Y:S02]  /*1b00*/  F2FP.BF16.F32.PACK_AB R19, R19, R18 ;  /* 0x000000121313723e */ /* 0x000fe400000010ff */
[----:B------:R-:W-:Y:S01]  /*1b10*/  SHF.R.U32.HI R6, RZ, 0x3, R0 ;  /* 0x00000003ff067819 */ /* 0x000fe20000011600 */
[----:B------:R-:W-:Y:S01]  /*1b20*/  UIMAD UR5, UR13, UR5, UR4 ;  /* 0x000000050d0572a4 */ /* 0x000fe2000f8e0204 */
[----:B------:R-:W-:Y:S01]  /*1b30*/  IMAD R2, R2, 0x48, R3 ;  /* 0x0000004802027824 */ /* 0x000fe200078e0203 */
[----:B------:R-:W-:Y:S02]  /*1b40*/  LOP3.LUT R23, R4, R23, RZ, 0xfc, !PT ;  /* 0x0000001704177212 */ /* 0x000fe400078efcff */
[----:B------:R-:W-:Y:S01]  /*1b50*/  UISETP.GT.U32.AND UP1, UPT, UR19, UR5, UPT ;  /* 0x000000051300728c */ /* 0x000fe2000bf24070 */
[----:B------:R-:W-:Y:S01]  /*1b60*/  SGXT.U32 R4, R6, 0x4 ;  /* 0x000000040604781a */ /* 0x000fe20000000000 */
[----:B------:R-:W-:Y:S01]  /*1b70*/  IMAD.U32 R6, RZ, RZ, UR9 ;  /* 0x00000009ff067e24 */ /* 0x000fe2000f8e00ff */
[----:B------:R-:W-:Y:S01]  /*1b80*/  LEA R2, R2, UR10, 0x1 ;  /* 0x0000000a02027c11 */ /* 0x000fe2000f8e08ff */
[----:B------:R-:W-:Y:S01]  /*1b90*/  BAR.SYNC.DEFER_BLOCKING 0x0 ;  /* 0x0000000000007b1d */ /* 0x000fe20000010000 */
[----:B------:R-:W-:-:S02]  /*1ba0*/  IMAD R23, R23, 0x9, R24 ;  /* 0x0000000917177824 */ /* 0x000fc400078e0218 */
[----:B------:R-:W-:-:S04]  /*1bb0*/  LOP3.LUT R9, R6, 0x38, R9, 0xf8, !PT ;  /* 0x0000003806097812 */ /* 0x000fc800078ef809 */
[----:B------:R-:W-:-:S04]  /*1bc0*/  @!UP1 UIADD3 UR5, UR5, -UR19, URZ ;  /* 0x8000001305059290 */ /* 0x000fc8000fffe03f */
[----:B------:R-:W-:-:S11]  /*1bd0*/  UISETP.GT.U32.AND UP1, UPT, UR19, UR5, UPT ;  /* 0x000000051300728c */ /* 0x000fd6000bf24070 */
[----:B------:R-:W-:Y:S01]  /*1be0*/  @!UP1 UIADD3 UR5, UR5, -UR19, URZ ;  /* 0x8000001305059290 */ /* 0x000fe2000fffe03f */
[----:B------:R1:W-:Y:S03]  /*1bf0*/  STS [R2], R5 ;  /* 0x0000000502007388 */ /* 0x0003e60000000800 */
[----:B------:R-:W-:Y:S01]  /*1c00*/  @!UP2 UIADD3 UR5, -UR5, URZ, URZ ;  /* 0x0000003f0505a290 */ /* 0x000fe2000fffe13f */
[----:B------:R1:W-:Y:S03]  /*1c10*/  STS [R2+0x480], R7 ;  /* 0x0004800702007388 */ /* 0x0003e60000000800 */
[----:B------:R-:W-:Y:S01]  /*1c20*/  USEL UR5, UR8, UR5, !UP0 ;  /* 0x0000000508057287 */ /* 0x000fe2000c000000 */
[----:B------:R1:W-:Y:S03]  /*1c30*/  STS [R2+0x40], R17 ;  /* 0x0000401102007388 */ /* 0x0003e60000000800 */
[----:B------:R-:W-:Y:S01]  /*1c40*/  ULEA UR5, UR6, UR5, 0x3 ;  /* 0x0000000506057291 */ /* 0x000fe2000f8e183f */
[----:B------:R1:W-:Y:S03]  /*1c50*/  STS [R2+0x4c0], R19 ;  /* 0x0004c01302007388 */ /* 0x0003e60000000800 */
[----:B------:R-:W-:-:S06]  /*1c60*/  USHF.L.U32 UR5, UR5, 0x4, URZ ;  /* 0x0000000405057899 */ /* 0x000fcc000800063f */
[----:B------:R-:W-:Y:S01]  /*1c70*/  LOP3.LUT R0, R4, UR5, RZ, 0xfc, !PT ;  /* 0x0000000504007c12 */ /* 0x000fe2000f8efcff */
[----:B------:R-:W-:Y:S03]  /*1c80*/  BAR.SYNC.DEFER_BLOCKING 0x0 ;  /* 0x0000000000007b1d */ /* 0x000fe60000010000 */
[----:B------:R-:W-:Y:S01]  /*1c90*/  ISETP.GE.AND P0, PT, R0, 0x1, PT ;  /* 0x000000010000780c */ /* 0x000fe20003f06270 */
[----:B------:R-:W-:-:S03]  /*1ca0*/  IMAD.SHL.U32 R0, R23, 0x8, RZ ;  /* 0x0000000817007824 */ /* 0x000fc600078e00ff */
[----:B------:R-:W-:Y:S02]  /*1cb0*/  ISETP.LT.AND P0, PT, R9, 0xc00, !P0 ;  /* 0x00000c000900780c */ /* 0x000fe40004701270 */
[----:B------:R-:W-:-:S11]  /*1cc0*/  LEA R0, R0, UR10, 0x1 ;  /* 0x0000000a00007c11 */ /* 0x000fd6000f8e08ff */
[----:B-1----:R-:W-:Y:S05]  /*1cd0*/  @!P0 EXIT ;  /* 0x000000000000894d */ /* 0x002fea0003800000 */
[----:B------:R-:W1:Y:S01]  /*1ce0*/  LDS.128 R4, [R0] ;  /* 0x0000000000047984 */ /* 0x000e620000000c00 */
[----:B------:R-:W2:Y:S02]  /*1cf0*/  LDC.64 R2, c[0x0][0x220] ;  /* 0x00008800ff027b82 */ /* 0x000ea40000000a00 */
[----:B--2---:R-:W-:-:S05]  /*1d00*/  IMAD.WIDE R2, R9, 0x2, R2 ;  /* 0x0000000209027825 */ /* 0x004fca00078e0202 */
[----:B-1----:R-:W-:Y:S01]  /*1d10*/  STG.E.128 desc[UR16][R2.64], R4 ;  /* 0x0000000402007986 */ /* 0x002fe2000c101d10 */
[----:B------:R-:W-:Y:S05]  /*1d20*/  EXIT ;  /* 0x000000000000794d */ /* 0x000fea0003800000 */
.L_x_1:
[----:B------:R-:W-:-:S00]  /*1d30*/  BRA `(.L_x_1) ;  /* 0xfffffffc00fc7947 */ /* 0x000fc0000383ffff */
[----:B------:R-:W-:-:S00]  /*1d40*/  NOP ;  /* 0x0000000000007918 */ /* 0x000fc00000000000 */
        /* <DEDUP_REMOVED lines=11> */
.L_x_2:


//--------------------- .nv.shared.triton_mm      --------------------------
	.section	.nv.shared.triton_mm,"aw",@nobits
	.sectionflags	@""
	.align	16
	.zero		1024


//--------------------- .nv.constant0.triton_mm   --------------------------
	.section	.nv.constant0.triton_mm,"a",@progbits
	.sectionflags	@""
	.align	4
.nv.constant0.triton_mm:
	.zero		552
